//
// Generated by NVIDIA NVVM Compiler
//
// Compiler Build ID: CL-36424714
// Cuda compilation tools, release 13.0, V13.0.88
// Based on NVVM 20.0.0
//

.version 9.0
.target sm_100
.address_size 64

	// .globl	_Z7reduce0PfS_

.visible .entry _Z7reduce0PfS_(
	.param .u64 .ptr .align 1 _Z7reduce0PfS__param_0,
	.param .u64 .ptr .align 1 _Z7reduce0PfS__param_1
)
{
	.reg .pred 	%p<5>;
	.reg .b32 	%r<12>;
	.reg .b32 	%f<5>;
	.reg .b64 	%rd<13>;

	ld.param.u64 	%rd4, [_Z7reduce0PfS__param_0];
	ld.param.u64 	%rd3, [_Z7reduce0PfS__param_1];
	cvta.to.global.u64 	%rd5, %rd4;
	mov.u32 	%r1, %ctaid.x;
	mov.u32 	%r2, %ntid.x;
	mul.lo.s32 	%r6, %r1, %r2;
	mul.wide.u32 	%rd6, %r6, 4;
	add.s64 	%rd1, %rd5, %rd6;
	setp.lt.u32 	%p1, %r2, 2;
	@%p1 bra 	$L__BB0_5;
	mov.u32 	%r3, %tid.x;
	mul.wide.u32 	%rd7, %r3, 4;
	add.s64 	%rd2, %rd1, %rd7;
	mov.b32 	%r11, 1;
$L__BB0_2:
	shl.b32 	%r5, %r11, 1;
	add.s32 	%r8, %r5, -1;
	and.b32  	%r9, %r8, %r3;
	setp.ne.s32 	%p2, %r9, 0;
	@%p2 bra 	$L__BB0_4;
	ld.global.f32 	%f1, [%rd2];
	mul.wide.s32 	%rd8, %r11, 4;
	add.s64 	%rd9, %rd2, %rd8;
	ld.global.f32 	%f2, [%rd9];
	add.f32 	%f3, %f1, %f2;
	st.global.f32 	[%rd2], %f3;
$L__BB0_4:
	bar.sync 	0;
	setp.lt.u32 	%p3, %r5, %r2;
	mov.u32 	%r11, %r5;
	@%p3 bra 	$L__BB0_2;
$L__BB0_5:
	mov.u32 	%r10, %tid.x;
	setp.ne.s32 	%p4, %r10, 0;
	@%p4 bra 	$L__BB0_7;
	ld.global.f32 	%f4, [%rd1];
	cvta.to.global.u64 	%rd10, %rd3;
	mul.wide.u32 	%rd11, %r1, 4;
	add.s64 	%rd12, %rd10, %rd11;
	st.global.f32 	[%rd12], %f4;
$L__BB0_7:
	ret;

}
	// .globl	_Z7reduce1PfS_
.visible .entry _Z7reduce1PfS_(
	.param .u64 .ptr .align 1 _Z7reduce1PfS__param_0,
	.param .u64 .ptr .align 1 _Z7reduce1PfS__param_1
)
{
	.reg .pred 	%p<5>;
	.reg .b32 	%r<11>;
	.reg .b32 	%f<5>;
	.reg .b64 	%rd<11>;

	ld.param.u64 	%rd3, [_Z7reduce1PfS__param_0];
	ld.param.u64 	%rd2, [_Z7reduce1PfS__param_1];
	cvta.to.global.u64 	%rd4, %rd3;
	mov.u32 	%r1, %tid.x;
	mov.u32 	%r2, %ctaid.x;
	mov.u32 	%r3, %ntid.x;
	mad.lo.s32 	%r6, %r2, %r3, %r1;
	setp.lt.u32 	%p1, %r3, 2;
	mul.wide.s32 	%rd5, %r6, 4;
	add.s64 	%rd1, %rd4, %rd5;
	@%p1 bra 	$L__BB1_5;
	mov.b32 	%r10, 1;
$L__BB1_2:
	shl.b32 	%r5, %r10, 1;
	add.s32 	%r8, %r5, -1;
	and.b32  	%r9, %r8, %r1;
	setp.ne.s32 	%p2, %r9, 0;
	@%p2 bra 	$L__BB1_4;
	mul.wide.u32 	%rd6, %r10, 4;
	add.s64 	%rd7, %rd1, %rd6;
	ld.global.f32 	%f1, [%rd7];
	ld.global.f32 	%f2, [%rd1];
	add.f32 	%f3, %f1, %f2;
	st.global.f32 	[%rd1], %f3;
$L__BB1_4:
	bar.sync 	0;
	setp.lt.u32 	%p3, %r5, %r3;
	mov.u32 	%r10, %r5;
	@%p3 bra 	$L__BB1_2;
$L__BB1_5:
	setp.ne.s32 	%p4, %r1, 0;
	@%p4 bra 	$L__BB1_7;
	ld.global.f32 	%f4, [%rd1];
	cvta.to.global.u64 	%rd8, %rd2;
	mul.wide.u32 	%rd9, %r2, 4;
	add.s64 	%rd10, %rd8, %rd9;
	st.global.f32 	[%rd10], %f4;
$L__BB1_7:
	ret;

}


// ===== COMPILED SASS (sm_100) =====

	.target	sm_100

	.elftype	@"ET_EXEC"


//--------------------- .note.nv.tkinfo           --------------------------
	.section	.note.nv.tkinfo,"",@"SHT_NOTE"
	.sectionflags	@"SHF_NOTE_NV_TKINFO"
	.tkinfo
        /*0018*/ 	.word	0x00000002
        /*0030*/ 	.string	""
        /*0030*/ 	.string	"ptxas"
        /*0030*/ 	.string	"Cuda compilation tools, release 13.0, V13.0.88"
        /*0030*/ 	.string	"Build cuda_13.0.r13.0/compiler.36424714_0"
        /*0030*/ 	.string	"-arch sm_100 -m 64 "



//--------------------- .note.nv.cuinfo           --------------------------
	.section	.note.nv.cuinfo,"",@"SHT_NOTE"
	.sectionflags	@"SHF_NOTE_NV_CUINFO"
        /*0018*/ 	.short	0x0002
        /*001a*/ 	.short	0x0064
        /*001c*/ 	.short	0x0082
	.zero		2


//--------------------- .nv.info                  --------------------------
	.section	.nv.info,"",@"SHT_CUDA_INFO"
	.align	4


	//----- nvinfo : EIATTR_REGCOUNT
	.align		4
        /*0000*/ 	.byte	0x04, 0x2f
        /*0002*/ 	.short	(.L_1 - .L_0)
	.align		4
.L_0:
        /*0004*/ 	.word	index@(_Z7reduce0PfS_)
        /*0008*/ 	.word	0x00000010


	//----- nvinfo : EIATTR_FRAME_SIZE
	.align		4
.L_1:
        /*000c*/ 	.byte	0x04, 0x11
        /*000e*/ 	.short	(.L_3 - .L_2)
	.align		4
.L_2:
        /*0010*/ 	.word	index@(_Z7reduce0PfS_)
        /*0014*/ 	.word	0x00000000


	//----- nvinfo : EIATTR_REGCOUNT
	.align		4
.L_3:
        /*0018*/ 	.byte	0x04, 0x2f
        /*001a*/ 	.short	(.L_5 - .L_4)
	.align		4
.L_4:
        /*001c*/ 	.word	index@(_Z7reduce1PfS_)
        /*0020*/ 	.word	0x0000000c


	//----- nvinfo : EIATTR_FRAME_SIZE
	.align		4
.L_5:
        /*0024*/ 	.byte	0x04, 0x11
        /*0026*/ 	.short	(.L_7 - .L_6)
	.align		4
.L_6:
        /*0028*/ 	.word	index@(_Z7reduce1PfS_)
        /*002c*/ 	.word	0x00000000


	//----- nvinfo : EIATTR_MIN_STACK_SIZE
	.align		4
.L_7:
        /*0030*/ 	.byte	0x04, 0x12
        /*0032*/ 	.short	(.L_9 - .L_8)
	.align		4
.L_8:
        /*0034*/ 	.word	index@(_Z7reduce1PfS_)
        /*0038*/ 	.word	0x00000000


	//----- nvinfo : EIATTR_MIN_STACK_SIZE
	.align		4
.L_9:
        /*003c*/ 	.byte	0x04, 0x12
        /*003e*/ 	.short	(.L_11 - .L_10)
	.align		4
.L_10:
        /*0040*/ 	.word	index@(_Z7reduce0PfS_)
        /*0044*/ 	.word	0x00000000
.L_11:


//--------------------- .nv.compat                --------------------------
	.section	.nv.compat,"",@"SHT_CUDA_COMPAT_INFO"
	.align	4
        /*0000*/ 	.byte	0x02, 0x09, 0x00, 0x00, 0x02, 0x02, 0x01, 0x00, 0x02, 0x05, 0x05, 0x00, 0x03, 0x07, 0x01, 0x01
        /*0010*/ 	.byte	0x02, 0x03, 0x00, 0x00, 0x02, 0x06, 0x01, 0x00, 0x04, 0x0b, 0x08, 0x00, 0x09, 0x00, 0x00, 0x00
        /*0020*/ 	.byte	0x00, 0x00, 0x00, 0x00


//--------------------- .nv.info._Z7reduce1PfS_   --------------------------
	.section	.nv.info._Z7reduce1PfS_,"",@"SHT_CUDA_INFO"
	.sectionflags	@""
	.align	4


	//----- nvinfo : EIATTR_CUDA_API_VERSION
	.align		4
        /*0000*/ 	.byte	0x04, 0x37
        /*0002*/ 	.short	(.L_13 - .L_12)
.L_12:
        /*0004*/ 	.word	0x00000082


	//----- nvinfo : EIATTR_KPARAM_INFO
	.align		4
.L_13:
        /*0008*/ 	.byte	0x04, 0x17
        /*000a*/ 	.short	(.L_15 - .L_14)
.L_14:
        /*000c*/ 	.word	0x00000000
        /*0010*/ 	.short	0x0001
        /*0012*/ 	.short	0x0008
        /*0014*/ 	.byte	0x00, 0xf5, 0x21, 0x00


	//----- nvinfo : EIATTR_KPARAM_INFO
	.align		4
.L_15:
        /*0018*/ 	.byte	0x04, 0x17
        /*001a*/ 	.short	(.L_17 - .L_16)
.L_16:
        /*001c*/ 	.word	0x00000000
        /*0020*/ 	.short	0x0000
        /*0022*/ 	.short	0x0000
        /*0024*/ 	.byte	0x00, 0xf5, 0x21, 0x00


	//----- nvinfo : EIATTR_SPARSE_MMA_MASK
	.align		4
.L_17:
        /*0028*/ 	.byte	0x03, 0x50
        /*002a*/ 	.short	0x0000


	//----- nvinfo : EIATTR_MAXREG_COUNT
	.align		4
        /*002c*/ 	.byte	0x03, 0x1b
        /*002e*/ 	.short	0x00ff


	//----- nvinfo : EIATTR_NUM_BARRIERS
	.align		4
        /*0030*/ 	.byte	0x02, 0x4c
        /*0032*/ 	.byte	0x01
	.zero		1


	//----- nvinfo : EIATTR_MERCURY_ISA_VERSION
	.align		4
        /*0034*/ 	.byte	0x03, 0x5f
        /*0036*/ 	.short	0x0101


	//----- nvinfo : EIATTR_VRC_CTA_INIT_COUNT
	.align		4
        /*0038*/ 	.byte	0x02, 0x4a
	.zero		1
	.zero		1


	//----- nvinfo : EIATTR_EXIT_INSTR_OFFSETS
	.align		4
        /*003c*/ 	.byte	0x04, 0x1c
        /*003e*/ 	.short	(.L_19 - .L_18)


	//   ....[0]....
.L_18:
        /*0040*/ 	.word	0x000001b0


	//   ....[1]....
        /*0044*/ 	.word	0x00000200


	//----- nvinfo : EIATTR_CRS_STACK_SIZE
	.align		4
.L_19:
        /*0048*/ 	.byte	0x04, 0x1e
        /*004a*/ 	.short	(.L_21 - .L_20)
.L_20:
        /*004c*/ 	.word	0x00000000


	//----- nvinfo : EIATTR_CBANK_PARAM_SIZE
	.align		4
.L_21:
        /*0050*/ 	.byte	0x03, 0x19
        /*0052*/ 	.short	0x0010


	//----- nvinfo : EIATTR_PARAM_CBANK
	.align		4
        /*0054*/ 	.byte	0x04, 0x0a
        /*0056*/ 	.short	(.L_23 - .L_22)
	.align		4
.L_22:
        /*0058*/ 	.word	index@(.nv.constant0._Z7reduce1PfS_)
        /*005c*/ 	.short	0x0380
        /*005e*/ 	.short	0x0010


	//----- nvinfo : EIATTR_SW_WAR
	.align		4
.L_23:
        /*0060*/ 	.byte	0x04, 0x36
        /*0062*/ 	.short	(.L_25 - .L_24)
.L_24:
        /*0064*/ 	.word	0x00000008
.L_25:


//--------------------- .nv.info._Z7reduce0PfS_   --------------------------
	.section	.nv.info._Z7reduce0PfS_,"",@"SHT_CUDA_INFO"
	.sectionflags	@""
	.align	4


	//----- nvinfo : EIATTR_CUDA_API_VERSION
	.align		4
        /*0000*/ 	.byte	0x04, 0x37
        /*0002*/ 	.short	(.L_27 - .L_26)
.L_26:
        /*0004*/ 	.word	0x00000082


	//----- nvinfo : EIATTR_KPARAM_INFO
	.align		4
.L_27:
        /*0008*/ 	.byte	0x04, 0x17
        /*000a*/ 	.short	(.L_29 - .L_28)
.L_28:
        /*000c*/ 	.word	0x00000000
        /*0010*/ 	.short	0x0001
        /*0012*/ 	.short	0x0008
        /*0014*/ 	.byte	0x00, 0xf5, 0x21, 0x00


	//----- nvinfo : EIATTR_KPARAM_INFO
	.align		4
.L_29:
        /*0018*/ 	.byte	0x04, 0x17
        /*001a*/ 	.short	(.L_31 - .L_30)
.L_30:
        /*001c*/ 	.word	0x00000000
        /*0020*/ 	.short	0x0000
        /*0022*/ 	.short	0x0000
        /*0024*/ 	.byte	0x00, 0xf5, 0x21, 0x00


	//----- nvinfo : EIATTR_SPARSE_MMA_MASK
	.align		4
.L_31:
        /*0028*/ 	.byte	0x03, 0x50
        /*002a*/ 	.short	0x0000


	//----- nvinfo : EIATTR_MAXREG_COUNT
	.align		4
        /*002c*/ 	.byte	0x03, 0x1b
        /*002e*/ 	.short	0x00ff


	//----- nvinfo : EIATTR_NUM_BARRIERS
	.align		4
        /*0030*/ 	.byte	0x02, 0x4c
        /*0032*/ 	.byte	0x01
	.zero		1


	//----- nvinfo : EIATTR_MERCURY_ISA_VERSION
	.align		4
        /*0034*/ 	.byte	0x03, 0x5f
        /*0036*/ 	.short	0x0101


	//----- nvinfo : EIATTR_VRC_CTA_INIT_COUNT
	.align		4
        /*0038*/ 	.byte	0x02, 0x4a
	.zero		1
	.zero		1


	//----- nvinfo : EIATTR_EXIT_INSTR_OFFSETS
	.align		4
        /*003c*/ 	.byte	0x04, 0x1c
        /*003e*/ 	.short	(.L_33 - .L_32)


	//   ....[0]....
.L_32:
        /*0040*/ 	.word	0x000001d0


	//   ....[1]....
        /*0044*/ 	.word	0x00000220


	//----- nvinfo : EIATTR_CRS_STACK_SIZE
	.align		4
.L_33:
        /*0048*/ 	.byte	0x04, 0x1e
        /*004a*/ 	.short	(.L_35 - .L_34)
.L_34:
        /*004c*/ 	.word	0x00000000


	//----- nvinfo : EIATTR_CBANK_PARAM_SIZE
	.align		4
.L_35:
        /*0050*/ 	.byte	0x03, 0x19
        /*0052*/ 	.short	0x0010


	//----- nvinfo : EIATTR_PARAM_CBANK
	.align		4
        /*0054*/ 	.byte	0x04, 0x0a
        /*0056*/ 	.short	(.L_37 - .L_36)
	.align		4
.L_36:
        /*0058*/ 	.word	index@(.nv.constant0._Z7reduce0PfS_)
        /*005c*/ 	.short	0x0380
        /*005e*/ 	.short	0x0010


	//----- nvinfo : EIATTR_SW_WAR
	.align		4
.L_37:
        /*0060*/ 	.byte	0x04, 0x36
        /*0062*/ 	.short	(.L_39 - .L_38)
.L_38:
        /*0064*/ 	.word	0x00000008
.L_39:


//--------------------- .nv.callgraph             --------------------------
	.section	.nv.callgraph,"",@"SHT_CUDA_CALLGRAPH"
	.align	4
	.sectionentsize	8
	.align		4
        /*0000*/ 	.word	0x00000000
	.align		4
        /*0004*/ 	.word	0xffffffff
	.align		4
        /*0008*/ 	.word	0x00000000
	.align		4
        /*000c*/ 	.word	0xfffffffe
	.align		4
        /*0010*/ 	.word	0x00000000
	.align		4
        /*0014*/ 	.word	0xfffffffd
	.align		4
        /*0018*/ 	.word	0x00000000
	.align		4
        /*001c*/ 	.word	0xfffffffc


//--------------------- .text._Z7reduce1PfS_      --------------------------
	.section	.text._Z7reduce1PfS_,"ax",@progbits
	.align	128
        .global         _Z7reduce1PfS_
        .type           _Z7reduce1PfS_,@function
        .size           _Z7reduce1PfS_,(.L_x_10 - _Z7reduce1PfS_)
        .other          _Z7reduce1PfS_,@"STO_CUDA_ENTRY STV_DEFAULT"
_Z7reduce1PfS_:
.text._Z7reduce1PfS_:
[----:B------:R-:W-:Y:S01]  /*0000*/  LDC R1, c[0x0][0x37c] ;  /* 0x0000df00ff017b82 */ /* 0x000fe20000000800 */
[----:B------:R-:W0:Y:S01]  /*0010*/  S2R R9, SR_TID.X ;  /* 0x0000000000097919 */ /* 0x000e220000002100 */
[----:B------:R-:W1:Y:S06]  /*0020*/  LDCU UR6, c[0x0][0x360] ;  /* 0x00006c00ff0677ac */ /* 0x000e6c0008000800 */
[----:B------:R-:W2:Y:S01]  /*0030*/  LDC.64 R2, c[0x0][0x380] ;  /* 0x0000e000ff027b82 */ /* 0x000ea20000000a00 */
[----:B------:R-:W0:Y:S01]  /*0040*/  S2R R6, SR_CTAID.X ;  /* 0x0000000000067919 */ /* 0x000e220000002500 */
[----:B------:R-:W3:Y:S01]  /*0050*/  LDCU.64 UR4, c[0x0][0x358] ;  /* 0x00006b00ff0477ac */ /* 0x000ee20008000a00 */
[----:B-1----:R-:W-:-:S02]  /*0060*/  UISETP.GE.U32.AND UP0, UPT, UR6, 0x2, UPT ;  /* 0x000000020600788c */ /* 0x002fc4000bf06070 */
[----:B0-----:R-:W-:-:S04]  /*0070*/  IMAD R5, R6, UR6, R9 ;  /* 0x0000000606057c24 */ /* 0x001fc8000f8e0209 */
[----:B--2---:R-:W-:-:S03]  /*0080*/  IMAD.WIDE R2, R5, 0x4, R2 ;  /* 0x0000000405027825 */ /* 0x004fc600078e0202 */
[----:B---3--:R-:W-:Y:S05]  /*0090*/  BRA.U !UP0, `(.L_x_0) ;  /* 0x0000000108407547 */ /* 0x008fea000b800000 */
[----:B------:R-:W-:-:S07]  /*00a0*/  HFMA2 R5, -RZ, RZ, 0, 5.9604644775390625e-08 ;  /* 0x00000001ff057431 */ /* 0x000fce00000001ff */
.L_x_3:
[----:B------:R-:W-:Y:S01]  /*00b0*/  SHF.L.U32 R8, R5, 0x1, RZ ;  /* 0x0000000105087819 */ /* 0x000fe200000006ff */
[----:B------:R-:W-:Y:S03]  /*00c0*/  BSSY.RECONVERGENT B0, `(.L_x_1) ;  /* 0x0000009000007945 */ /* 0x000fe60003800200 */
[----:B------:R-:W-:-:S04]  /*00d0*/  IADD3 R0, PT, PT, R8, -0x1, RZ ;  /* 0xffffffff08007810 */ /* 0x000fc80007ffe0ff */
[----:B------:R-:W-:-:S13]  /*00e0*/  LOP3.LUT P0, RZ, R0, R9, RZ, 0xc0, !PT ;  /* 0x0000000900ff7212 */ /* 0x000fda000780c0ff */
[----:B0-----:R-:W-:Y:S05]  /*00f0*/  @P0 BRA `(.L_x_2) ;  /* 0x0000000000140947 */ /* 0x001fea0003800000 */
[----:B------:R-:W-:Y:S01]  /*0100*/  IMAD.WIDE.U32 R4, R5, 0x4, R2 ;  /* 0x0000000405047825 */ /* 0x000fe200078e0002 */
[----:B------:R-:W2:Y:S05]  /*0110*/  LDG.E R7, desc[UR4][R2.64] ;  /* 0x0000000402077981 */ /* 0x000eaa000c1e1900 */
[----:B------:R-:W2:Y:S02]  /*0120*/  LDG.E R4, desc[UR4][R4.64] ;  /* 0x0000000404047981 */ /* 0x000ea4000c1e1900 */
[----:B--2---:R-:W-:-:S05]  /*0130*/  FADD R7, R4, R7 ;  /* 0x0000000704077221 */ /* 0x004fca0000000000 */
[----:B------:R0:W-:Y:S02]  /*0140*/  STG.E desc[UR4][R2.64], R7 ;  /* 0x0000000702007986 */ /* 0x0001e4000c101904 */
.L_x_2:
[----:B------:R-:W-:Y:S05]  /*0150*/  BSYNC.RECONVERGENT B0 ;  /* 0x0000000000007941 */ /* 0x000fea0003800200 */
.L_x_1:
[----:B------:R-:W-:Y:S01]  /*0160*/  BAR.SYNC.DEFER_BLOCKING 0x0 ;  /* 0x0000000000007b1d */ /* 0x000fe20000010000 */
[----:B------:R-:W-:Y:S02]  /*0170*/  ISETP.GE.U32.AND P0, PT, R8, UR6, PT ;  /* 0x0000000608007c0c */ /* 0x000fe4000bf06070 */
[----:B------:R-:W-:-:S11]  /*0180*/  MOV R5, R8 ;  /* 0x0000000800057202 */ /* 0x000fd60000000f00 */
[----:B------:R-:W-:Y:S05]  /*0190*/  @!P0 BRA `(.L_x_3) ;  /* 0xfffffffc00c48947 */ /* 0x000fea000383ffff */
.L_x_0:
[----:B------:R-:W-:-:S13]  /*01a0*/  ISETP.NE.AND P0, PT, R9, RZ, PT ;  /* 0x000000ff0900720c */ /* 0x000fda0003f05270 */
[----:B------:R-:W-:Y:S05]  /*01b0*/  @P0 EXIT ;  /* 0x000000000000094d */ /* 0x000fea0003800000 */
[----:B0-----:R-:W2:Y:S01]  /*01c0*/  LDG.E R3, desc[UR4][R2.64] ;  /* 0x0000000402037981 */ /* 0x001ea2000c1e1900 */
[----:B------:R-:W0:Y:S02]  /*01d0*/  LDC.64 R4, c[0x0][0x388] ;  /* 0x0000e200ff047b82 */ /* 0x000e240000000a00 */
[----:B0-----:R-:W-:-:S05]  /*01e0*/  IMAD.WIDE.U32 R4, R6, 0x4, R4 ;  /* 0x0000000406047825 */ /* 0x001fca00078e0004 */
[----:B--2---:R-:W-:Y:S01]  /*01f0*/  STG.E desc[UR4][R4.64], R3 ;  /* 0x0000000304007986 */ /* 0x004fe2000c101904 */
[----:B------:R-:W-:Y:S05]  /*0200*/  EXIT ;  /* 0x000000000000794d */ /* 0x000fea0003800000 */
.L_x_4:
[----:B------:R-:W-:-:S00]  /*0210*/  BRA `(.L_x_4) ;  /* 0xfffffffc00fc7947 */ /* 0x000fc0000383ffff */
[----:B------:R-:W-:-:S00]  /*0220*/  NOP ;  /* 0x0000000000007918 */ /* 0x000fc00000000000 */
        /* <DEDUP_REMOVED lines=13> */
.L_x_10:


//--------------------- .text._Z7reduce0PfS_      --------------------------
	.section	.text._Z7reduce0PfS_,"ax",@progbits
	.align	128
        .global         _Z7reduce0PfS_
        .type           _Z7reduce0PfS_,@function
        .size           _Z7reduce0PfS_,(.L_x_11 - _Z7reduce0PfS_)
        .other          _Z7reduce0PfS_,@"STO_CUDA_ENTRY STV_DEFAULT"
_Z7reduce0PfS_:
.text._Z7reduce0PfS_:
[----:B------:R-:W-:Y:S01]  /*0000*/  LDC R1, c[0x0][0x37c] ;  /* 0x0000df00ff017b82 */ /* 0x000fe20000000800 */
[----:B------:R-:W0:Y:S01]  /*0010*/  S2R R11, SR_CTAID.X ;  /* 0x00000000000b7919 */ /* 0x000e220000002500 */
[----:B------:R-:W1:Y:S06]  /*0020*/  LDCU UR6, c[0x0][0x360] ;  /* 0x00006c00ff0677ac */ /* 0x000e6c0008000800 */
[----:B------:R-:W2:Y:S01]  /*0030*/  LDC.64 R2, c[0x0][0x380] ;  /* 0x0000e000ff027b82 */ /* 0x000ea20000000a00 */
[----:B------:R-:W3:Y:S01]  /*0040*/  LDCU.64 UR4, c[0x0][0x358] ;  /* 0x00006b00ff0477ac */ /* 0x000ee20008000a00 */
[----:B-1----:R-:W-:-:S02]  /*0050*/  UISETP.GE.U32.AND UP0, UPT, UR6, 0x2, UPT ;  /* 0x000000020600788c */ /* 0x002fc4000bf06070 */
[----:B0-----:R-:W-:-:S04]  /*0060*/  IMAD R5, R11, UR6, RZ ;  /* 0x000000060b057c24 */ /* 0x001fc8000f8e02ff */
[----:B--2---:R-:W-:-:S03]  /*0070*/  IMAD.WIDE.U32 R2, R5, 0x4, R2 ;  /* 0x0000000405027825 */ /* 0x004fc600078e0002 */
[----:B---3--:R-:W-:Y:S05]  /*0080*/  BRA.U !UP0, `(.L_x_5) ;  /* 0x0000000108487547 */ /* 0x008fea000b800000 */
[----:B------:R-:W0:Y:S01]  /*0090*/  S2R R13, SR_TID.X ;  /* 0x00000000000d7919 */ /* 0x000e220000002100 */
[----:B------:R-:W-:Y:S02]  /*00a0*/  HFMA2 R7, -RZ, RZ, 0, 5.9604644775390625e-08 ;  /* 0x00000001ff077431 */ /* 0x000fe400000001ff */
[----:B0-----:R-:W-:-:S07]  /*00b0*/  IMAD.WIDE.U32 R4, R13, 0x4, R2 ;  /* 0x000000040d047825 */ /* 0x001fce00078e0002 */
.L_x_8:
[----:B------:R-:W-:Y:S01]  /*00c0*/  SHF.L.U32 R8, R7, 0x1, RZ ;  /* 0x0000000107087819 */ /* 0x000fe200000006ff */
[----:B------:R-:W-:Y:S03]  /*00d0*/  BSSY.RECONVERGENT B0, `(.L_x_6) ;  /* 0x0000009000007945 */ /* 0x000fe60003800200 */
[----:B------:R-:W-:-:S04]  /*00e0*/  IADD3 R0, PT, PT, R8, -0x1, RZ ;  /* 0xffffffff08007810 */ /* 0x000fc80007ffe0ff */
[----:B------:R-:W-:-:S13]  /*00f0*/  LOP3.LUT P0, RZ, R0, R13, RZ, 0xc0, !PT ;  /* 0x0000000d00ff7212 */ /* 0x000fda000780c0ff */
[----:B0-----:R-:W-:Y:S05]  /*0100*/  @P0 BRA `(.L_x_7) ;  /* 0x0000000000140947 */ /* 0x001fea0003800000 */
[----:B------:R-:W-:Y:S01]  /*0110*/  IMAD.WIDE R6, R7, 0x4, R4 ;  /* 0x0000000407067825 */ /* 0x000fe200078e0204 */
[----:B------:R-:W2:Y:S05]  /*0120*/  LDG.E R0, desc[UR4][R4.64] ;  /* 0x0000000404007981 */ /* 0x000eaa000c1e1900 */
[----:B------:R-:W2:Y:S02]  /*0130*/  LDG.E R7, desc[UR4][R6.64] ;  /* 0x0000000406077981 */ /* 0x000ea4000c1e1900 */
[----:B--2---:R-:W-:-:S05]  /*0140*/  FADD R9, R0, R7 ;  /* 0x0000000700097221 */ /* 0x004fca0000000000 */
[----:B------:R0:W-:Y:S02]  /*0150*/  STG.E desc[UR4][R4.64], R9 ;  /* 0x0000000904007986 */ /* 0x0001e4000c101904 */
.L_x_7:
[----:B------:R-:W-:Y:S05]  /*0160*/  BSYNC.RECONVERGENT B0 ;  /* 0x0000000000007941 */ /* 0x000fea0003800200 */
.L_x_6:
[----:B------:R-:W-:Y:S01]  /*0170*/  BAR.SYNC.DEFER_BLOCKING 0x0 ;  /* 0x0000000000007b1d */ /* 0x000fe20000010000 */
[----:B------:R-:W-:Y:S02]  /*0180*/  ISETP.GE.U32.AND P0, PT, R8, UR6, PT ;  /* 0x0000000608007c0c */ /* 0x000fe4000bf06070 */
[----:B------:R-:W-:-:S11]  /*0190*/  MOV R7, R8 ;  /* 0x0000000800077202 */ /* 0x000fd60000000f00 */
[----:B------:R-:W-:Y:S05]  /*01a0*/  @!P0 BRA `(.L_x_8) ;  /* 0xfffffffc00c48947 */ /* 0x000fea000383ffff */
.L_x_5:
[----:B------:R-:W1:Y:S02]  /*01b0*/  S2R R0, SR_TID.X ;  /* 0x0000000000007919 */ /* 0x000e640000002100 */
[----:B-1----:R-:W-:-:S13]  /*01c0*/  ISETP.NE.AND P0, PT, R0, RZ, PT ;  /* 0x000000ff0000720c */ /* 0x002fda0003f05270 */
[----:B------:R-:W-:Y:S05]  /*01d0*/  @P0 EXIT ;  /* 0x000000000000094d */ /* 0x000fea0003800000 */
[----:B------:R-:W2:Y:S01]  /*01e0*/  LDG.E R3, desc[UR4][R2.64] ;  /* 0x0000000402037981 */ /* 0x000ea2000c1e1900 */
[----:B0-----:R-:W0:Y:S02]  /*01f0*/  LDC.64 R4, c[0x0][0x388] ;  /* 0x0000e200ff047b82 */ /* 0x001e240000000a00 */
[----:B0-----:R-:W-:-:S05]  /*0200*/  IMAD.WIDE.U32 R4, R11, 0x4, R4 ;  /* 0x000000040b047825 */ /* 0x001fca00078e0004 */
[----:B--2---:R-:W-:Y:S01]  /*0210*/  STG.E desc[UR4][R4.64], R3 ;  /* 0x0000000304007986 */ /* 0x004fe2000c101904 */
[----:B------:R-:W-:Y:S05]  /*0220*/  EXIT ;  /* 0x000000000000794d */ /* 0x000fea0003800000 */
.L_x_9:
        /* <DEDUP_REMOVED lines=13> */
.L_x_11:


//--------------------- .nv.shared.reserved.0     --------------------------
	.section	.nv.shared.reserved.0,"aw",@nobits
	.weak		__nv_reservedSMEM_offset_0_alias
	.size		__nv_reservedSMEM_offset_0_alias, 0, 64
	.other		__nv_reservedSMEM_offset_0_alias,@"STO_CUDA_RESERVED_SHARED STV_DEFAULT"
__nv_reservedSMEM_offset_0_alias:
	.zero		0
	.zero		64


//--------------------- .nv.constant0._Z7reduce1PfS_ --------------------------
	.section	.nv.constant0._Z7reduce1PfS_,"a",@progbits
	.sectionflags	@""
	.align	4
.nv.constant0._Z7reduce1PfS_:
	.zero		912


//--------------------- .nv.constant0._Z7reduce0PfS_ --------------------------
	.section	.nv.constant0._Z7reduce0PfS_,"a",@progbits
	.sectionflags	@""
	.align	4
.nv.constant0._Z7reduce0PfS_:
	.zero		912


//--------------------- SYMBOLS --------------------------

	.type		.nv.reservedSmem.offset0,@object
	.size		.nv.reservedSmem.offset0,0x4
